//
// Generated by NVIDIA NVVM Compiler
//
// Compiler Build ID: CL-36424714
// Cuda compilation tools, release 13.0, V13.0.88
// Based on NVVM 20.0.0
//

.version 9.0
.target sm_100
.address_size 64

	// .globl	_Z5mergePiS_S_ii

.visible .entry _Z5mergePiS_S_ii(
	.param .u64 .ptr .align 1 _Z5mergePiS_S_ii_param_0,
	.param .u64 .ptr .align 1 _Z5mergePiS_S_ii_param_1,
	.param .u64 .ptr .align 1 _Z5mergePiS_S_ii_param_2,
	.param .u32 _Z5mergePiS_S_ii_param_3,
	.param .u32 _Z5mergePiS_S_ii_param_4
)
{
	.reg .pred 	%p<3>;
	.reg .b32 	%r<9>;
	.reg .b64 	%rd<14>;

	ld.param.u64 	%rd2, [_Z5mergePiS_S_ii_param_0];
	ld.param.u64 	%rd3, [_Z5mergePiS_S_ii_param_1];
	ld.param.u64 	%rd4, [_Z5mergePiS_S_ii_param_2];
	ld.param.u32 	%r2, [_Z5mergePiS_S_ii_param_3];
	ld.param.u32 	%r3, [_Z5mergePiS_S_ii_param_4];
	cvta.to.global.u64 	%rd1, %rd4;
	mov.u32 	%r1, %tid.x;
	setp.ge.s32 	%p1, %r1, %r3;
	@%p1 bra 	$L__BB0_4;
	div.s32 	%r4, %r1, %r2;
	and.b32  	%r5, %r4, 1;
	setp.eq.b32 	%p2, %r5, 1;
	@%p2 bra 	$L__BB0_3;
	mul.wide.u32 	%rd10, %r1, 4;
	add.s64 	%rd11, %rd1, %rd10;
	ld.global.u32 	%r8, [%rd11];
	cvta.to.global.u64 	%rd12, %rd2;
	add.s64 	%rd13, %rd12, %rd10;
	st.global.u32 	[%rd13], %r8;
	bra.uni 	$L__BB0_4;
$L__BB0_3:
	mul.wide.u32 	%rd5, %r1, 4;
	add.s64 	%rd6, %rd1, %rd5;
	ld.global.u32 	%r6, [%rd6];
	sub.s32 	%r7, %r1, %r2;
	cvta.to.global.u64 	%rd7, %rd3;
	mul.wide.s32 	%rd8, %r7, 4;
	add.s64 	%rd9, %rd7, %rd8;
	st.global.u32 	[%rd9], %r6;
$L__BB0_4:
	ret;

}


// ===== COMPILED SASS (sm_100) =====

	.target	sm_100

	.elftype	@"ET_EXEC"


//--------------------- .note.nv.tkinfo           --------------------------
	.section	.note.nv.tkinfo,"",@"SHT_NOTE"
	.sectionflags	@"SHF_NOTE_NV_TKINFO"
	.tkinfo
        /*0018*/ 	.word	0x00000002
        /*0030*/ 	.string	""
        /*0030*/ 	.string	"ptxas"
        /*0030*/ 	.string	"Cuda compilation tools, release 13.0, V13.0.88"
        /*0030*/ 	.string	"Build cuda_13.0.r13.0/compiler.36424714_0"
        /*0030*/ 	.string	"-arch sm_100 -m 64 "



//--------------------- .note.nv.cuinfo           --------------------------
	.section	.note.nv.cuinfo,"",@"SHT_NOTE"
	.sectionflags	@"SHF_NOTE_NV_CUINFO"
        /*0018*/ 	.short	0x0002
        /*001a*/ 	.short	0x0064
        /*001c*/ 	.short	0x0082
	.zero		2


//--------------------- .nv.info                  --------------------------
	.section	.nv.info,"",@"SHT_CUDA_INFO"
	.align	4


	//----- nvinfo : EIATTR_REGCOUNT
	.align		4
        /*0000*/ 	.byte	0x04, 0x2f
        /*0002*/ 	.short	(.L_1 - .L_0)
	.align		4
.L_0:
        /*0004*/ 	.word	index@(_Z5mergePiS_S_ii)
        /*0008*/ 	.word	0x0000000c


	//----- nvinfo : EIATTR_FRAME_SIZE
	.align		4
.L_1:
        /*000c*/ 	.byte	0x04, 0x11
        /*000e*/ 	.short	(.L_3 - .L_2)
	.align		4
.L_2:
        /*0010*/ 	.word	index@(_Z5mergePiS_S_ii)
        /*0014*/ 	.word	0x00000000


	//----- nvinfo : EIATTR_MIN_STACK_SIZE
	.align		4
.L_3:
        /*0018*/ 	.byte	0x04, 0x12
        /*001a*/ 	.short	(.L_5 - .L_4)
	.align		4
.L_4:
        /*001c*/ 	.word	index@(_Z5mergePiS_S_ii)
        /*0020*/ 	.word	0x00000000
.L_5:


//--------------------- .nv.compat                --------------------------
	.section	.nv.compat,"",@"SHT_CUDA_COMPAT_INFO"
	.align	4
        /*0000*/ 	.byte	0x02, 0x09, 0x00, 0x00, 0x02, 0x02, 0x01, 0x00, 0x02, 0x05, 0x05, 0x00, 0x03, 0x07, 0x01, 0x01
        /*0010*/ 	.byte	0x02, 0x03, 0x00, 0x00, 0x02, 0x06, 0x01, 0x00, 0x04, 0x0b, 0x08, 0x00, 0x09, 0x00, 0x00, 0x00
        /*0020*/ 	.byte	0x00, 0x00, 0x00, 0x00


//--------------------- .nv.info._Z5mergePiS_S_ii --------------------------
	.section	.nv.info._Z5mergePiS_S_ii,"",@"SHT_CUDA_INFO"
	.sectionflags	@""
	.align	4


	//----- nvinfo : EIATTR_CUDA_API_VERSION
	.align		4
        /*0000*/ 	.byte	0x04, 0x37
        /*0002*/ 	.short	(.L_7 - .L_6)
.L_6:
        /*0004*/ 	.word	0x00000082


	//----- nvinfo : EIATTR_KPARAM_INFO
	.align		4
.L_7:
        /*0008*/ 	.byte	0x04, 0x17
        /*000a*/ 	.short	(.L_9 - .L_8)
.L_8:
        /*000c*/ 	.word	0x00000000
        /*0010*/ 	.short	0x0004
        /*0012*/ 	.short	0x001c
        /*0014*/ 	.byte	0x00, 0xf0, 0x11, 0x00


	//----- nvinfo : EIATTR_KPARAM_INFO
	.align		4
.L_9:
        /*0018*/ 	.byte	0x04, 0x17
        /*001a*/ 	.short	(.L_11 - .L_10)
.L_10:
        /*001c*/ 	.word	0x00000000
        /*0020*/ 	.short	0x0003
        /*0022*/ 	.short	0x0018
        /*0024*/ 	.byte	0x00, 0xf0, 0x11, 0x00


	//----- nvinfo : EIATTR_KPARAM_INFO
	.align		4
.L_11:
        /*0028*/ 	.byte	0x04, 0x17
        /*002a*/ 	.short	(.L_13 - .L_12)
.L_12:
        /*002c*/ 	.word	0x00000000
        /*0030*/ 	.short	0x0002
        /*0032*/ 	.short	0x0010
        /*0034*/ 	.byte	0x00, 0xf5, 0x21, 0x00


	//----- nvinfo : EIATTR_KPARAM_INFO
	.align		4
.L_13:
        /*0038*/ 	.byte	0x04, 0x17
        /*003a*/ 	.short	(.L_15 - .L_14)
.L_14:
        /*003c*/ 	.word	0x00000000
        /*0040*/ 	.short	0x0001
        /*0042*/ 	.short	0x0008
        /*0044*/ 	.byte	0x00, 0xf5, 0x21, 0x00


	//----- nvinfo : EIATTR_KPARAM_INFO
	.align		4
.L_15:
        /*0048*/ 	.byte	0x04, 0x17
        /*004a*/ 	.short	(.L_17 - .L_16)
.L_16:
        /*004c*/ 	.word	0x00000000
        /*0050*/ 	.short	0x0000
        /*0052*/ 	.short	0x0000
        /*0054*/ 	.byte	0x00, 0xf5, 0x21, 0x00


	//----- nvinfo : EIATTR_SPARSE_MMA_MASK
	.align		4
.L_17:
        /*0058*/ 	.byte	0x03, 0x50
        /*005a*/ 	.short	0x0000


	//----- nvinfo : EIATTR_MAXREG_COUNT
	.align		4
        /*005c*/ 	.byte	0x03, 0x1b
        /*005e*/ 	.short	0x00ff


	//----- nvinfo : EIATTR_MERCURY_ISA_VERSION
	.align		4
        /*0060*/ 	.byte	0x03, 0x5f
        /*0062*/ 	.short	0x0101


	//----- nvinfo : EIATTR_VRC_CTA_INIT_COUNT
	.align		4
        /*0064*/ 	.byte	0x02, 0x4a
	.zero		1
	.zero		1


	//----- nvinfo : EIATTR_EXIT_INSTR_OFFSETS
	.align		4
        /*0068*/ 	.byte	0x04, 0x1c
        /*006a*/ 	.short	(.L_19 - .L_18)


	//   ....[0]....
.L_18:
        /*006c*/ 	.word	0x00000040


	//   ....[1]....
        /*0070*/ 	.word	0x00000270


	//   ....[2]....
        /*0074*/ 	.word	0x000002f0


	//----- nvinfo : EIATTR_CRS_STACK_SIZE
	.align		4
.L_19:
        /*0078*/ 	.byte	0x04, 0x1e
        /*007a*/ 	.short	(.L_21 - .L_20)
.L_20:
        /*007c*/ 	.word	0x00000000


	//----- nvinfo : EIATTR_CBANK_PARAM_SIZE
	.align		4
.L_21:
        /*0080*/ 	.byte	0x03, 0x19
        /*0082*/ 	.short	0x0020


	//----- nvinfo : EIATTR_PARAM_CBANK
	.align		4
        /*0084*/ 	.byte	0x04, 0x0a
        /*0086*/ 	.short	(.L_23 - .L_22)
	.align		4
.L_22:
        /*0088*/ 	.word	index@(.nv.constant0._Z5mergePiS_S_ii)
        /*008c*/ 	.short	0x0380
        /*008e*/ 	.short	0x0020


	//----- nvinfo : EIATTR_SW_WAR
	.align		4
.L_23:
        /*0090*/ 	.byte	0x04, 0x36
        /*0092*/ 	.short	(.L_25 - .L_24)
.L_24:
        /*0094*/ 	.word	0x00000008
.L_25:


//--------------------- .nv.callgraph             --------------------------
	.section	.nv.callgraph,"",@"SHT_CUDA_CALLGRAPH"
	.align	4
	.sectionentsize	8
	.align		4
        /*0000*/ 	.word	0x00000000
	.align		4
        /*0004*/ 	.word	0xffffffff
	.align		4
        /*0008*/ 	.word	0x00000000
	.align		4
        /*000c*/ 	.word	0xfffffffe
	.align		4
        /*0010*/ 	.word	0x00000000
	.align		4
        /*0014*/ 	.word	0xfffffffd
	.align		4
        /*0018*/ 	.word	0x00000000
	.align		4
        /*001c*/ 	.word	0xfffffffc


//--------------------- .text._Z5mergePiS_S_ii    --------------------------
	.section	.text._Z5mergePiS_S_ii,"ax",@progbits
	.align	128
        .global         _Z5mergePiS_S_ii
        .type           _Z5mergePiS_S_ii,@function
        .size           _Z5mergePiS_S_ii,(.L_x_2 - _Z5mergePiS_S_ii)
        .other          _Z5mergePiS_S_ii,@"STO_CUDA_ENTRY STV_DEFAULT"
_Z5mergePiS_S_ii:
.text._Z5mergePiS_S_ii:
[----:B------:R-:W-:Y:S01]  /*0000*/  LDC R1, c[0x0][0x37c] ;  /* 0x0000df00ff017b82 */ /* 0x000fe20000000800 */
[----:B------:R-:W0:Y:S01]  /*0010*/  S2R R0, SR_TID.X ;  /* 0x0000000000007919 */ /* 0x000e220000002100 */
[----:B------:R-:W0:Y:S02]  /*0020*/  LDCU UR4, c[0x0][0x39c] ;  /* 0x00007380ff0477ac */ /* 0x000e240008000800 */
[----:B0-----:R-:W-:-:S13]  /*0030*/  ISETP.GE.AND P0, PT, R0, UR4, PT ;  /* 0x0000000400007c0c */ /* 0x001fda000bf06270 */
[----:B------:R-:W-:Y:S05]  /*0040*/  @P0 EXIT ;  /* 0x000000000000094d */ /* 0x000fea0003800000 */
[----:B------:R-:W0:Y:S01]  /*0050*/  LDC R7, c[0x0][0x398] ;  /* 0x0000e600ff077b82 */ /* 0x000e220000000800 */
[----:B------:R-:W1:Y:S01]  /*0060*/  LDCU.64 UR4, c[0x0][0x358] ;  /* 0x00006b00ff0477ac */ /* 0x000e620008000a00 */
[----:B0-----:R-:W-:-:S04]  /*0070*/  IABS R5, R7 ;  /* 0x0000000700057213 */ /* 0x001fc80000000000 */
[----:B------:R-:W0:Y:S08]  /*0080*/  I2F.RP R4, R5 ;  /* 0x0000000500047306 */ /* 0x000e300000209400 */
[----:B0-----:R-:W0:Y:S02]  /*0090*/  MUFU.RCP R4, R4 ;  /* 0x0000000400047308 */ /* 0x001e240000001000 */
[----:B0-----:R-:W-:-:S06]  /*00a0*/  VIADD R2, R4, 0xffffffe ;  /* 0x0ffffffe04027836 */ /* 0x001fcc0000000000 */
[----:B------:R0:W2:Y:S02]  /*00b0*/  F2I.FTZ.U32.TRUNC.NTZ R3, R2 ;  /* 0x0000000200037305 */ /* 0x0000a4000021f000 */
[----:B0-----:R-:W-:Y:S02]  /*00c0*/  HFMA2 R2, -RZ, RZ, 0, 0 ;  /* 0x00000000ff027431 */ /* 0x001fe400000001ff */
[----:B--2---:R-:W-:-:S04]  /*00d0*/  IMAD.MOV R6, RZ, RZ, -R3 ;  /* 0x000000ffff067224 */ /* 0x004fc800078e0a03 */
[----:B------:R-:W-:Y:S01]  /*00e0*/  IMAD R9, R6, R5, RZ ;  /* 0x0000000506097224 */ /* 0x000fe200078e02ff */
[----:B------:R-:W-:-:S03]  /*00f0*/  IABS R6, R0 ;  /* 0x0000000000067213 */ /* 0x000fc60000000000 */
[----:B------:R-:W-:Y:S01]  /*0100*/  IMAD.HI.U32 R3, R3, R9, R2 ;  /* 0x0000000903037227 */ /* 0x000fe200078e0002 */
[----:B------:R-:W-:-:S04]  /*0110*/  LOP3.LUT R2, R0, R7, RZ, 0x3c, !PT ;  /* 0x0000000700027212 */ /* 0x000fc800078e3cff */
[----:B------:R-:W-:Y:S01]  /*0120*/  ISETP.GE.AND P1, PT, R2, RZ, PT ;  /* 0x000000ff0200720c */ /* 0x000fe20003f26270 */
[----:B------:R-:W-:-:S04]  /*0130*/  IMAD.HI.U32 R3, R3, R6, RZ ;  /* 0x0000000603037227 */ /* 0x000fc800078e00ff */
[----:B------:R-:W-:-:S04]  /*0140*/  IMAD.MOV R4, RZ, RZ, -R3 ;  /* 0x000000ffff047224 */ /* 0x000fc800078e0a03 */
[----:B------:R-:W-:-:S05]  /*0150*/  IMAD R4, R5, R4, R6 ;  /* 0x0000000405047224 */ /* 0x000fca00078e0206 */
[----:B------:R-:W-:-:S13]  /*0160*/  ISETP.GT.U32.AND P2, PT, R5, R4, PT ;  /* 0x000000040500720c */ /* 0x000fda0003f44070 */
[-C--:B------:R-:W-:Y:S01]  /*0170*/  @!P2 IADD3 R4, PT, PT, R4, -R5.reuse, RZ ;  /* 0x800000050404a210 */ /* 0x080fe20007ffe0ff */
[----:B------:R-:W-:Y:S01]  /*0180*/  @!P2 VIADD R3, R3, 0x1 ;  /* 0x000000010303a836 */ /* 0x000fe20000000000 */
[----:B------:R-:W-:Y:S02]  /*0190*/  ISETP.NE.AND P2, PT, R7, RZ, PT ;  /* 0x000000ff0700720c */ /* 0x000fe40003f45270 */
[----:B------:R-:W-:-:S13]  /*01a0*/  ISETP.GE.U32.AND P0, PT, R4, R5, PT ;  /* 0x000000050400720c */ /* 0x000fda0003f06070 */
[----:B------:R-:W-:-:S05]  /*01b0*/  @P0 IADD3 R3, PT, PT, R3, 0x1, RZ ;  /* 0x0000000103030810 */ /* 0x000fca0007ffe0ff */
[----:B------:R-:W-:Y:S01]  /*01c0*/  @!P1 IMAD.MOV R3, RZ, RZ, -R3 ;  /* 0x000000ffff039224 */ /* 0x000fe200078e0a03 */
[----:B------:R-:W-:-:S04]  /*01d0*/  @!P2 LOP3.LUT R3, RZ, R7, RZ, 0x33, !PT ;  /* 0x00000007ff03a212 */ /* 0x000fc800078e33ff */
[----:B------:R-:W-:-:S04]  /*01e0*/  LOP3.LUT R3, R3, 0x1, RZ, 0xc0, !PT ;  /* 0x0000000103037812 */ /* 0x000fc800078ec0ff */
[----:B------:R-:W-:-:S13]  /*01f0*/  ISETP.NE.U32.AND P0, PT, R3, 0x1, PT ;  /* 0x000000010300780c */ /* 0x000fda0003f05070 */
[----:B-1----:R-:W-:Y:S05]  /*0200*/  @!P0 BRA `(.L_x_0) ;  /* 0x00000000001c8947 */ /* 0x002fea0003800000 */
[----:B------:R-:W0:Y:S08]  /*0210*/  LDC.64 R2, c[0x0][0x390] ;  /* 0x0000e400ff027b82 */ /* 0x000e300000000a00 */
[----:B------:R-:W1:Y:S01]  /*0220*/  LDC.64 R4, c[0x0][0x380] ;  /* 0x0000e000ff047b82 */ /* 0x000e620000000a00 */
[----:B0-----:R-:W-:-:S06]  /*0230*/  IMAD.WIDE.U32 R2, R0, 0x4, R2 ;  /* 0x0000000400027825 */ /* 0x001fcc00078e0002 */
[----:B------:R-:W2:Y:S01]  /*0240*/  LDG.E R3, desc[UR4][R2.64] ;  /* 0x0000000402037981 */ /* 0x000ea2000c1e1900 */
[----:B-1----:R-:W-:-:S05]  /*0250*/  IMAD.WIDE.U32 R4, R0, 0x4, R4 ;  /* 0x0000000400047825 */ /* 0x002fca00078e0004 */
[----:B--2---:R-:W-:Y:S01]  /*0260*/  STG.E desc[UR4][R4.64], R3 ;  /* 0x0000000304007986 */ /* 0x004fe2000c101904 */
[----:B------:R-:W-:Y:S05]  /*0270*/  EXIT ;  /* 0x000000000000794d */ /* 0x000fea0003800000 */
.L_x_0:
[----:B------:R-:W0:Y:S02]  /*0280*/  LDC.64 R2, c[0x0][0x390] ;  /* 0x0000e400ff027b82 */ /* 0x000e240000000a00 */
[----:B0-----:R-:W-:-:S06]  /*0290*/  IMAD.WIDE.U32 R4, R0, 0x4, R2 ;  /* 0x0000000400047825 */ /* 0x001fcc00078e0002 */
[----:B------:R-:W0:Y:S01]  /*02a0*/  LDC.64 R2, c[0x0][0x388] ;  /* 0x0000e200ff027b82 */ /* 0x000e220000000a00 */
[----:B------:R-:W2:Y:S01]  /*02b0*/  LDG.E R5, desc[UR4][R4.64] ;  /* 0x0000000404057981 */ /* 0x000ea2000c1e1900 */
[----:B------:R-:W-:-:S05]  /*02c0*/  IADD3 R7, PT, PT, R0, -R7, RZ ;  /* 0x8000000700077210 */ /* 0x000fca0007ffe0ff */
[----:B0-----:R-:W-:-:S05]  /*02d0*/  IMAD.WIDE R2, R7, 0x4, R2 ;  /* 0x0000000407027825 */ /* 0x001fca00078e0202 */
[----:B--2---:R-:W-:Y:S01]  /*02e0*/  STG.E desc[UR4][R2.64], R5 ;  /* 0x0000000502007986 */ /* 0x004fe2000c101904 */
[----:B------:R-:W-:Y:S05]  /*02f0*/  EXIT ;  /* 0x000000000000794d */ /* 0x000fea0003800000 */
.L_x_1:
[----:B------:R-:W-:-:S00]  /*0300*/  BRA `(.L_x_1) ;  /* 0xfffffffc00fc7947 */ /* 0x000fc0000383ffff */
[----:B------:R-:W-:-:S00]  /*0310*/  NOP ;  /* 0x0000000000007918 */ /* 0x000fc00000000000 */
        /* <DEDUP_REMOVED lines=14> */
.L_x_2:


//--------------------- .nv.shared.reserved.0     --------------------------
	.section	.nv.shared.reserved.0,"aw",@nobits
	.weak		__nv_reservedSMEM_offset_0_alias
	.size		__nv_reservedSMEM_offset_0_alias, 0, 64
	.other		__nv_reservedSMEM_offset_0_alias,@"STO_CUDA_RESERVED_SHARED STV_DEFAULT"
__nv_reservedSMEM_offset_0_alias:
	.zero		0
	.zero		64


//--------------------- .nv.constant0._Z5mergePiS_S_ii --------------------------
	.section	.nv.constant0._Z5mergePiS_S_ii,"a",@progbits
	.sectionflags	@""
	.align	4
.nv.constant0._Z5mergePiS_S_ii:
	.zero		928


//--------------------- SYMBOLS --------------------------

	.type		.nv.reservedSmem.offset0,@object
	.size		.nv.reservedSmem.offset0,0x4
